	.headerflags	@"EF_CUDA_TEXMODE_UNIFIED EF_CUDA_64BIT_ADDRESS EF_CUDA_ACCELERATORS EF_CUDA_SM90 EF_CUDA_VIRTUAL_SM(EF_CUDA_SM90)"
	.elftype	@"ET_EXEC"


//--------------------- .nv.info                  --------------------------
	.section	.nv.info,"",@"SHT_CUDA_INFO"
	.align	4


	//----- nvinfo : EIATTR_REGCOUNT
	.align		4
        /*0000*/ 	.byte	0x04, 0x2f
        /*0002*/ 	.short	(.L_1 - .L_0)
	.align		4
.L_0:
        /*0004*/ 	.word	index@(triton_poi_fused_cat_14)
        /*0008*/ 	.word	0x0000001a


	//----- nvinfo : EIATTR_MIN_STACK_SIZE
	.align		4
.L_1:
        /*000c*/ 	.byte	0x04, 0x12
        /*000e*/ 	.short	(.L_3 - .L_2)
	.align		4
.L_2:
        /*0010*/ 	.word	index@(triton_poi_fused_cat_14)
        /*0014*/ 	.word	0x00000000


	//----- nvinfo : EIATTR_FRAME_SIZE
	.align		4
.L_3:
        /*0018*/ 	.byte	0x04, 0x11
        /*001a*/ 	.short	(.L_5 - .L_4)
	.align		4
.L_4:
        /*001c*/ 	.word	index@(triton_poi_fused_cat_14)
        /*0020*/ 	.word	0x00000000


	//----- nvinfo : EIATTR_MIN_STACK_SIZE
	.align		4
.L_5:
        /*0024*/ 	.byte	0x04, 0x12
        /*0026*/ 	.short	(.L_7 - .L_6)
	.align		4
.L_6:
        /*0028*/ 	.word	index@(triton_poi_fused_cat_14)
        /*002c*/ 	.word	0x00000000
.L_7:


//--------------------- .nv.info.triton_poi_fused_cat_14 --------------------------
	.section	.nv.info.triton_poi_fused_cat_14,"",@"SHT_CUDA_INFO"
	.sectionflags	@""
	.align	4


	//----- nvinfo : EIATTR_CUDA_API_VERSION
	.align		4
        /*0000*/ 	.byte	0x04, 0x37
        /*0002*/ 	.short	(.L_9 - .L_8)
.L_8:
        /*0004*/ 	.word	0x0000007c


	//----- nvinfo : EIATTR_KPARAM_INFO
	.align		4
.L_9:
        /*0008*/ 	.byte	0x04, 0x17
        /*000a*/ 	.short	(.L_11 - .L_10)
.L_10:
        /*000c*/ 	.word	0x00000000
        /*0010*/ 	.short	0x0003
        /*0012*/ 	.short	0x0014
        /*0014*/ 	.byte	0x00, 0xf0, 0x11, 0x00


	//----- nvinfo : EIATTR_KPARAM_INFO
	.align		4
.L_11:
        /*0018*/ 	.byte	0x04, 0x17
        /*001a*/ 	.short	(.L_13 - .L_12)
.L_12:
        /*001c*/ 	.word	0x00000000
        /*0020*/ 	.short	0x0002
        /*0022*/ 	.short	0x0010
        /*0024*/ 	.byte	0x00, 0xf0, 0x11, 0x00


	//----- nvinfo : EIATTR_KPARAM_INFO
	.align		4
.L_13:
        /*0028*/ 	.byte	0x04, 0x17
        /*002a*/ 	.short	(.L_15 - .L_14)
.L_14:
        /*002c*/ 	.word	0x00000000
        /*0030*/ 	.short	0x0001
        /*0032*/ 	.short	0x0008
        /*0034*/ 	.byte	0x00, 0xf4, 0x21, 0x00


	//----- nvinfo : EIATTR_KPARAM_INFO
	.align		4
.L_15:
        /*0038*/ 	.byte	0x04, 0x17
        /*003a*/ 	.short	(.L_17 - .L_16)
.L_16:
        /*003c*/ 	.word	0x00000000
        /*0040*/ 	.short	0x0000
        /*0042*/ 	.short	0x0000
        /*0044*/ 	.byte	0x00, 0xf4, 0x21, 0x00


	//----- nvinfo : EIATTR_SPARSE_MMA_MASK
	.align		4
.L_17:
        /*0048*/ 	.byte	0x03, 0x50
        /*004a*/ 	.short	0x0000


	//----- nvinfo : EIATTR_MAXREG_COUNT
	.align		4
        /*004c*/ 	.byte	0x03, 0x1b
        /*004e*/ 	.short	0x00ff


	//----- nvinfo : EIATTR_EXIT_INSTR_OFFSETS
	.align		4
        /*0050*/ 	.byte	0x04, 0x1c
        /*0052*/ 	.short	(.L_19 - .L_18)


	//   ....[0]....
.L_18:
        /*0054*/ 	.word	0x00000500


	//   ....[1]....
        /*0058*/ 	.word	0x00000550


	//----- nvinfo : EIATTR_REQNTID
	.align		4
.L_19:
        /*005c*/ 	.byte	0x04, 0x10
        /*005e*/ 	.short	(.L_21 - .L_20)
.L_20:
        /*0060*/ 	.word	0x00000080
        /*0064*/ 	.word	0x00000001
        /*0068*/ 	.word	0x00000001


	//----- nvinfo : EIATTR_CBANK_PARAM_SIZE
	.align		4
.L_21:
        /*006c*/ 	.byte	0x03, 0x19
        /*006e*/ 	.short	0x0018


	//----- nvinfo : EIATTR_PARAM_CBANK
	.align		4
        /*0070*/ 	.byte	0x04, 0x0a
        /*0072*/ 	.short	(.L_23 - .L_22)
	.align		4
.L_22:
        /*0074*/ 	.word	index@(.nv.constant0.triton_poi_fused_cat_14)
        /*0078*/ 	.short	0x0210
        /*007a*/ 	.short	0x0018


	//----- nvinfo : EIATTR_SW_WAR
	.align		4
.L_23:
        /*007c*/ 	.byte	0x04, 0x36
        /*007e*/ 	.short	(.L_25 - .L_24)
.L_24:
        /*0080*/ 	.word	0x00000008
.L_25:


//--------------------- .nv.callgraph             --------------------------
	.section	.nv.callgraph,"",@"SHT_CUDA_CALLGRAPH"
	.align	4
	.sectionentsize	8
	.align		4
        /*0000*/ 	.word	0x00000000
	.align		4
        /*0004*/ 	.word	0xffffffff
	.align		4
        /*0008*/ 	.word	0x00000000
	.align		4
        /*000c*/ 	.word	0xfffffffe
	.align		4
        /*0010*/ 	.word	0x00000000
	.align		4
        /*0014*/ 	.word	0xfffffffd
	.align		4
        /*0018*/ 	.word	0x00000000
	.align		4
        /*001c*/ 	.word	0xfffffffc


//--------------------- .text.triton_poi_fused_cat_14 --------------------------
	.section	.text.triton_poi_fused_cat_14,"ax",@progbits
	.sectionflags	@"SHF_BARRIERS=1"
	.align	128
        .global         triton_poi_fused_cat_14
        .type           triton_poi_fused_cat_14,@function
        .size           triton_poi_fused_cat_14,(.L_x_1 - triton_poi_fused_cat_14)
        .other          triton_poi_fused_cat_14,@"STO_CUDA_ENTRY STV_DEFAULT"
triton_poi_fused_cat_14:
.text.triton_poi_fused_cat_14:
[----:B------:R-:W0:Y:S02]  /*0000*/  LDC R1, c[0x0][0x28] ;  /* 0x00000a00ff017b82 */ /* 0x000e240000000800 */
[----:B------:R-:W1:Y:S01]  /*0010*/  S2R R3, SR_CTAID.X ;  /* 0x0000000000037919 */ /* 0x000e620000002500 */
[----:B------:R-:W2:Y:S01]  /*0020*/  LDC.64 R8, c[0x0][0x210] ;  /* 0x00008400ff087b82 */ /* 0x000ea20000000a00 */
[----:B------:R-:W-:Y:S02]  /*0030*/  CS2R R4, SRZ ;  /* 0x0000000000047805 */ /* 0x000fe4000001ff00 */
[----:B------:R-:W-:Y:S01]  /*0040*/  CS2R R6, SRZ ;  /* 0x0000000000067805 */ /* 0x000fe2000001ff00 */
[----:B------:R-:W3:Y:S01]  /*0050*/  S2R R18, SR_TID.X ;  /* 0x0000000000127919 */ /* 0x000ee20000002100 */
[----:B------:R-:W-:Y:S01]  /*0060*/  ULDC.64 UR6, c[0x0][0x208] ;  /* 0x0000820000067ab9 */ /* 0x000fe20000000a00 */
[----:B------:R-:W4:Y:S01]  /*0070*/  S2R R17, SR_CTAID.Y ;  /* 0x0000000000117919 */ /* 0x000f220000002600 */
[----:B-1----:R-:W-:Y:S02]  /*0080*/  IMAD.SHL.U32 R3, R3, 0x20, RZ ;  /* 0x0000002003037824 */ /* 0x002fe400078e00ff */
[----:B---3--:R-:W-:Y:S01]  /*0090*/  IMAD.SHL.U32 R16, R18, 0x4, RZ ;  /* 0x0000000412107824 */ /* 0x008fe200078e00ff */
[----:B------:R-:W-:Y:S01]  /*00a0*/  SHF.R.U32.HI R0, RZ, 0x3, R18 ;  /* 0x00000003ff007819 */ /* 0x000fe20000011612 */
[----:B----4-:R-:W-:-:S03]  /*00b0*/  IMAD.SHL.U32 R17, R17, 0x20, RZ ;  /* 0x0000002011117824 */ /* 0x010fc600078e00ff */
[----:B------:R-:W-:Y:S02]  /*00c0*/  LOP3.LUT R11, R3, 0x1c, R16, 0xf8, !PT ;  /* 0x0000001c030b7812 */ /* 0x000fe400078ef810 */
[----:B------:R-:W-:Y:S02]  /*00d0*/  SGXT.U32 R0, R0, 0x4 ;  /* 0x000000040000781a */ /* 0x000fe40000000000 */
[----:B------:R-:W-:Y:S02]  /*00e0*/  ISETP.GE.AND P0, PT, R11, 0x100, PT ;  /* 0x000001000b00780c */ /* 0x000fe40003f06270 */
[----:B------:R-:W-:Y:S02]  /*00f0*/  LOP3.LUT R2, R17, R0, RZ, 0xfc, !PT ;  /* 0x0000000011027212 */ /* 0x000fe400078efcff */
[----:B------:R-:W-:Y:S02]  /*0100*/  LOP3.LUT R10, R17, 0x10, R0, 0xfe, !PT ;  /* 0x00000010110a7812 */ /* 0x000fe400078efe00 */
[C---:B------:R-:W-:Y:S01]  /*0110*/  ISETP.LT.AND P1, PT, R2.reuse, 0x100, !P0 ;  /* 0x000001000200780c */ /* 0x040fe20004721270 */
[--C-:B------:R-:W-:Y:S01]  /*0120*/  IMAD R13, R2, 0x100, R11.reuse ;  /* 0x00000100020d7824 */ /* 0x100fe200078e020b */
[C---:B------:R-:W-:Y:S01]  /*0130*/  ISETP.LT.AND P0, PT, R10.reuse, 0x100, !P0 ;  /* 0x000001000a00780c */ /* 0x040fe20004701270 */
[----:B------:R-:W-:-:S02]  /*0140*/  IMAD R15, R10, 0x100, R11 ;  /* 0x000001000a0f7824 */ /* 0x000fc400078e020b */
[----:B--2---:R-:W-:Y:S01]  /*0150*/  IMAD.WIDE R12, R13, 0x4, R8 ;  /* 0x000000040d0c7825 */ /* 0x004fe200078e0208 */
[----:B------:R-:W-:-:S03]  /*0160*/  CS2R R10, SRZ ;  /* 0x00000000000a7805 */ /* 0x000fc6000001ff00 */
[----:B------:R-:W-:Y:S01]  /*0170*/  IMAD.WIDE R14, R15, 0x4, R8 ;  /* 0x000000040f0e7825 */ /* 0x000fe200078e0208 */
[----:B------:R-:W-:-:S03]  /*0180*/  CS2R R8, SRZ ;  /* 0x0000000000087805 */ /* 0x000fc6000001ff00 */
[----:B------:R1:W2:Y:S04]  /*0190*/  @P1 LDG.E.128 R4, desc[UR6][R12.64] ;  /* 0x000000060c041981 */ /* 0x0002a8000c1e1d00 */
[----:B------:R3:W4:Y:S01]  /*01a0*/  @P0 LDG.E.128 R8, desc[UR6][R14.64] ;  /* 0x000000060e080981 */ /* 0x000722000c1e1d00 */
[----:B------:R-:W5:Y:S01]  /*01b0*/  S2UR UR5, SR_CgaCtaId ;  /* 0x00000000000579c3 */ /* 0x000f620000008800 */
[C---:B------:R-:W-:Y:S01]  /*01c0*/  IMAD.SHL.U32 R2, R18.reuse, 0x80, RZ ;  /* 0x0000008012027824 */ /* 0x040fe200078e00ff */
[----:B------:R-:W-:Y:S01]  /*01d0*/  UMOV UR4, 0x400 ;  /* 0x0000040000047882 */ /* 0x000fe20000000000 */
[----:B------:R-:W-:-:S03]  /*01e0*/  IMAD.SHL.U32 R18, R18, 0x2, RZ ;  /* 0x0000000212127824 */ /* 0x000fc600078e00ff */
[----:B------:R-:W-:Y:S02]  /*01f0*/  LOP3.LUT R19, R2, 0x380, RZ, 0xc0, !PT ;  /* 0x0000038002137812 */ /* 0x000fe400078ec0ff */
[----:B------:R-:W-:Y:S02]  /*0200*/  LOP3.LUT R22, R18, 0xf0, RZ, 0xc0, !PT ;  /* 0x000000f012167812 */ /* 0x000fe400078ec0ff */
[C---:B-1----:R-:W-:Y:S02]  /*0210*/  LOP3.LUT R12, R19.reuse, 0x20, RZ, 0xfc, !PT ;  /* 0x00000020130c7812 */ /* 0x042fe400078efcff */
[C---:B------:R-:W-:Y:S02]  /*0220*/  LOP3.LUT R18, R19.reuse, 0x40, RZ, 0xfc, !PT ;  /* 0x0000004013127812 */ /* 0x040fe400078efcff */
[C---:B------:R-:W-:Y:S02]  /*0230*/  LOP3.LUT R2, R19.reuse, R0, RZ, 0xfc, !PT ;  /* 0x0000000013027212 */ /* 0x040fe400078efcff */
[----:B---3--:R-:W-:Y:S01]  /*0240*/  LOP3.LUT R14, R19, 0x60, RZ, 0xfc, !PT ;  /* 0x00000060130e7812 */ /* 0x008fe200078efcff */
[----:B-----5:R-:W-:-:S06]  /*0250*/  UPRMT UR4, UR5, 0x654, UR4 ;  /* 0x0000065405047896 */ /* 0x020fcc0008000004 */
[----:B------:R-:W-:Y:S02]  /*0260*/  LEA.HI R19, R19, UR4, RZ, 0x1f ;  /* 0x0000000413137c11 */ /* 0x000fe4000f8ff8ff */
[----:B------:R-:W-:Y:S02]  /*0270*/  LEA.HI R13, R12, UR4, RZ, 0x1f ;  /* 0x000000040c0d7c11 */ /* 0x000fe4000f8ff8ff */
[----:B------:R-:W-:Y:S01]  /*0280*/  LEA.HI R15, R18, UR4, RZ, 0x1f ;  /* 0x00000004120f7c11 */ /* 0x000fe2000f8ff8ff */
[----:B------:R-:W-:Y:S01]  /*0290*/  IMAD R19, R2, 0x4, R19 ;  /* 0x0000000402137824 */ /* 0x000fe200078e0213 */
[----:B------:R-:W-:Y:S01]  /*02a0*/  LEA.HI R23, R14, UR4, RZ, 0x1f ;  /* 0x000000040e177c11 */ /* 0x000fe2000f8ff8ff */
[C---:B------:R-:W-:Y:S02]  /*02b0*/  IMAD R18, R2.reuse, 0x4, R13 ;  /* 0x0000000402127824 */ /* 0x040fe400078e020d */
[C---:B------:R-:W-:Y:S02]  /*02c0*/  IMAD R21, R2.reuse, 0x4, R15 ;  /* 0x0000000402157824 */ /* 0x040fe400078e020f */
[----:B------:R-:W-:Y:S01]  /*02d0*/  IMAD R20, R2, 0x4, R23 ;  /* 0x0000000402147824 */ /* 0x000fe200078e0217 */
[----:B------:R-:W-:Y:S01]  /*02e0*/  LOP3.LUT R2, R16, 0x1fc, RZ, 0xc0, !PT ;  /* 0x000001fc10027812 */ /* 0x000fe200078ec0ff */
[----:B------:R-:W-:Y:S01]  /*02f0*/  VIADD R13, R22, UR4 ;  /* 0x00000004160d7c36 */ /* 0x000fe20008000000 */
[----:B------:R-:W-:-:S03]  /*0300*/  LOP3.LUT R16, R17, 0x1c, R16, 0xf8, !PT ;  /* 0x0000001c11107812 */ /* 0x000fc600078ef810 */
[----:B------:R-:W-:Y:S01]  /*0310*/  IMAD R13, R2, 0x4, R13 ;  /* 0x00000004020d7824 */ /* 0x000fe200078e020d */
[----:B------:R-:W-:Y:S02]  /*0320*/  SHF.R.S32.HI R17, RZ, 0x1f, R16 ;  /* 0x0000001fff117819 */ /* 0x000fe40000011410 */
[----:B------:R-:W-:Y:S02]  /*0330*/  ISETP.GE.AND P0, PT, R16, 0x100, PT ;  /* 0x000001001000780c */ /* 0x000fe40003f06270 */
[----:B------:R-:W-:Y:S01]  /*0340*/  LEA.HI R17, R17, R16, RZ, 0x6 ;  /* 0x0000001011117211 */ /* 0x000fe200078f30ff */
[----:B--2---:R-:W-:Y:S04]  /*0350*/  STS [R19], R4 ;  /* 0x0000000413007388 */ /* 0x004fe80000000800 */
[----:B------:R1:W-:Y:S04]  /*0360*/  STS [R18+0x80], R5 ;  /* 0x0000800512007388 */ /* 0x0003e80000000800 */
[----:B------:R2:W-:Y:S04]  /*0370*/  STS [R21+0x100], R6 ;  /* 0x0001000615007388 */ /* 0x0005e80000000800 */
[----:B------:R3:W-:Y:S01]  /*0380*/  STS [R20+0x180], R7 ;  /* 0x0001800714007388 */ /* 0x0007e20000000800 */
[----:B-1----:R-:W1:Y:S03]  /*0390*/  LDC.64 R4, c[0x0][0x218] ;  /* 0x00008600ff047b82 */ /* 0x002e660000000a00 */
[----:B----4-:R4:W-:Y:S01]  /*03a0*/  STS [R19+0x40], R8 ;  /* 0x0000400813007388 */ /* 0x0109e20000000800 */
[C---:B--2---:R-:W-:Y:S01]  /*03b0*/  IMAD.SHL.U32 R6, R17.reuse, 0x100, RZ ;  /* 0x0000010011067824 */ /* 0x044fe200078e00ff */
[----:B------:R-:W-:-:S02]  /*03c0*/  LOP3.LUT R17, R17, 0xffffffc0, RZ, 0xc0, !PT ;  /* 0xffffffc011117812 */ /* 0x000fc400078ec0ff */
[----:B------:R-:W-:Y:S02]  /*03d0*/  STS [R18+0xc0], R9 ;  /* 0x0000c00912007388 */ /* 0x000fe40000000800 */
[----:B---3--:R-:W-:Y:S02]  /*03e0*/  LOP3.LUT R7, R6, 0xffffc000, RZ, 0xc0, !PT ;  /* 0xffffc00006077812 */ /* 0x008fe400078ec0ff */
[----:B------:R-:W-:Y:S01]  /*03f0*/  STS [R21+0x140], R10 ;  /* 0x0001400a15007388 */ /* 0x000fe20000000800 */
[----:B------:R-:W-:Y:S02]  /*0400*/  LOP3.LUT R6, R3, R0, RZ, 0xfc, !PT ;  /* 0x0000000003067212 */ /* 0x000fe400078efcff */
[----:B------:R-:W-:Y:S01]  /*0410*/  LOP3.LUT R0, R3, 0x10, R0, 0xfe, !PT ;  /* 0x0000001003007812 */ /* 0x000fe200078efe00 */
[----:B------:R-:W-:Y:S01]  /*0420*/  STS [R20+0x1c0], R11 ;  /* 0x0001c00b14007388 */ /* 0x000fe20000000800 */
[----:B----4-:R-:W-:Y:S02]  /*0430*/  LOP3.LUT R8, R2, 0x200, RZ, 0xfc, !PT ;  /* 0x0000020002087812 */ /* 0x010fe400078efcff */
[----:B------:R-:W-:Y:S01]  /*0440*/  IADD3 R17, R7, R16, -R17 ;  /* 0x0000001007117210 */ /* 0x000fe20007ffe811 */
[----:B------:R-:W-:Y:S01]  /*0450*/  BAR.SYNC.DEFER_BLOCKING 0x0 ;  /* 0x0000000000007b1d */ /* 0x000fe20000010000 */
[----:B------:R-:W-:-:S02]  /*0460*/  ISETP.LT.AND P1, PT, R6, 0x100, !P0 ;  /* 0x000001000600780c */ /* 0x000fc40004721270 */
[----:B------:R-:W-:Y:S01]  /*0470*/  ISETP.LT.AND P0, PT, R0, 0x100, !P0 ;  /* 0x000001000000780c */ /* 0x000fe20004701270 */
[----:B------:R-:W-:Y:S01]  /*0480*/  IMAD R7, R6, 0x40, R17 ;  /* 0x0000004006077824 */ /* 0x000fe200078e0211 */
[----:B------:R-:W-:-:S03]  /*0490*/  SHF.R.U32.HI R8, RZ, 0x1, R8 ;  /* 0x00000001ff087819 */ /* 0x000fc60000011608 */
[----:B-1----:R-:W-:Y:S01]  /*04a0*/  IMAD.WIDE R6, R7, 0x4, R4 ;  /* 0x0000000407067825 */ /* 0x002fe200078e0204 */
[----:B------:R-:W-:-:S05]  /*04b0*/  LOP3.LUT R8, R8, 0x1f0, RZ, 0xc0, !PT ;  /* 0x000001f008087812 */ /* 0x000fca00078ec0ff */
[----:B------:R-:W-:-:S04]  /*04c0*/  VIADD R3, R8, UR4 ;  /* 0x0000000408037c36 */ /* 0x000fc80008000000 */
[----:B------:R-:W-:Y:S01]  /*04d0*/  IMAD R3, R2, 0x4, R3 ;  /* 0x0000000402037824 */ /* 0x000fe200078e0203 */
[----:B------:R-:W1:Y:S04]  /*04e0*/  LDS.128 R12, [R13] ;  /* 0x000000000d0c7984 */ /* 0x000e680000000c00 */
[----:B-1----:R1:W-:Y:S01]  /*04f0*/  @P1 STG.E.128 desc[UR6][R6.64], R12 ;  /* 0x0000000c06001986 */ /* 0x0023e2000c101d06 */
[----:B------:R-:W-:Y:S05]  /*0500*/  @!P0 EXIT ;  /* 0x000000000000894d */ /* 0x000fea0003800000 */
[----:B------:R-:W0:Y:S01]  /*0510*/  LDS.128 R8, [R3+0x800] ;  /* 0x0008000003087984 */ /* 0x000e220000000c00 */
[----:B------:R-:W-:-:S04]  /*0520*/  IMAD R17, R0, 0x40, R17 ;  /* 0x0000004000117824 */ /* 0x000fc800078e0211 */
[----:B------:R-:W-:-:S05]  /*0530*/  IMAD.WIDE R4, R17, 0x4, R4 ;  /* 0x0000000411047825 */ /* 0x000fca00078e0204 */
[----:B0-----:R-:W-:Y:S01]  /*0540*/  STG.E.128 desc[UR6][R4.64], R8 ;  /* 0x0000000804007986 */ /* 0x001fe2000c101d06 */
[----:B------:R-:W-:Y:S05]  /*0550*/  EXIT ;  /* 0x000000000000794d */ /* 0x000fea0003800000 */
.L_x_0:
[----:B------:R-:W-:-:S00]  /*0560*/  BRA `(.L_x_0) ;  /* 0xfffffffc00fc7947 */ /* 0x000fc0000383ffff */
[----:B------:R-:W-:-:S00]  /*0570*/  NOP ;  /* 0x0000000000007918 */ /* 0x000fc00000000000 */
        /* <DEDUP_REMOVED lines=8> */
.L_x_1:


//--------------------- .nv.shared.triton_poi_fused_cat_14 --------------------------
	.section	.nv.shared.triton_poi_fused_cat_14,"aw",@nobits
	.sectionflags	@""
	.align	16
	.zero		1024


//--------------------- .nv.constant0.triton_poi_fused_cat_14 --------------------------
	.section	.nv.constant0.triton_poi_fused_cat_14,"a",@progbits
	.sectionflags	@""
	.align	4
.nv.constant0.triton_poi_fused_cat_14:
	.zero		552
